//
// Generated by NVIDIA NVVM Compiler
//
// Compiler Build ID: CL-36424714
// Cuda compilation tools, release 13.0, V13.0.88
// Based on NVVM 20.0.0
//

.version 9.0
.target sm_100
.address_size 64

	// .globl	_Z14calculateAreasP6CircleP5Pointi
// _ZZ7findMinP5PointS0_E3mem has been demoted

.visible .entry _Z14calculateAreasP6CircleP5Pointi(
	.param .u64 .ptr .align 1 _Z14calculateAreasP6CircleP5Pointi_param_0,
	.param .u64 .ptr .align 1 _Z14calculateAreasP6CircleP5Pointi_param_1,
	.param .u32 _Z14calculateAreasP6CircleP5Pointi_param_2
)
{
	.reg .pred 	%p<2>;
	.reg .b32 	%r<6>;
	.reg .b32 	%f<4>;
	.reg .b64 	%rd<9>;
	.reg .b64 	%fd<3>;

	ld.param.u64 	%rd1, [_Z14calculateAreasP6CircleP5Pointi_param_0];
	ld.param.u64 	%rd2, [_Z14calculateAreasP6CircleP5Pointi_param_1];
	ld.param.u32 	%r2, [_Z14calculateAreasP6CircleP5Pointi_param_2];
	mov.u32 	%r3, %ctaid.x;
	mov.u32 	%r4, %ntid.x;
	mov.u32 	%r5, %tid.x;
	mad.lo.s32 	%r1, %r3, %r4, %r5;
	setp.ge.s32 	%p1, %r1, %r2;
	@%p1 bra 	$L__BB0_2;
	cvta.to.global.u64 	%rd3, %rd1;
	cvta.to.global.u64 	%rd4, %rd2;
	mul.wide.s32 	%rd5, %r1, 12;
	add.s64 	%rd6, %rd3, %rd5;
	ld.global.f32 	%f1, [%rd6+8];
	mul.f32 	%f2, %f1, %f1;
	cvt.f64.f32 	%fd1, %f2;
	mul.f64 	%fd2, %fd1, 0d40091EB851EB851F;
	cvt.rn.f32.f64 	%f3, %fd2;
	mul.wide.s32 	%rd7, %r1, 8;
	add.s64 	%rd8, %rd4, %rd7;
	st.global.f32 	[%rd8], %f3;
	st.global.u32 	[%rd8+4], %r1;
$L__BB0_2:
	ret;

}
	// .globl	_Z7findMinP5PointS0_
.visible .entry _Z7findMinP5PointS0_(
	.param .u64 .ptr .align 1 _Z7findMinP5PointS0__param_0,
	.param .u64 .ptr .align 1 _Z7findMinP5PointS0__param_1
)
{
	.reg .pred 	%p<6>;
	.reg .b32 	%r<17>;
	.reg .b32 	%f<5>;
	.reg .b64 	%rd<9>;
	// demoted variable
	.shared .align 4 .b8 _ZZ7findMinP5PointS0_E3mem[8192];
	ld.param.u64 	%rd2, [_Z7findMinP5PointS0__param_0];
	ld.param.u64 	%rd1, [_Z7findMinP5PointS0__param_1];
	cvta.to.global.u64 	%rd3, %rd2;
	mov.u32 	%r1, %ctaid.x;
	mov.u32 	%r16, %ntid.x;
	mov.u32 	%r3, %tid.x;
	mad.lo.s32 	%r8, %r1, %r16, %r3;
	shl.b32 	%r9, %r3, 3;
	mov.u32 	%r10, _ZZ7findMinP5PointS0_E3mem;
	add.s32 	%r4, %r10, %r9;
	mul.wide.s32 	%rd4, %r8, 8;
	add.s64 	%rd5, %rd3, %rd4;
	ld.global.f32 	%f3, [%rd5];
	ld.global.u32 	%r11, [%rd5+4];
	st.shared.f32 	[%r4], %f3;
	st.shared.u32 	[%r4+4], %r11;
	bar.sync 	0;
	setp.lt.u32 	%p1, %r16, 2;
	@%p1 bra 	$L__BB1_5;
$L__BB1_1:
	mov.u32 	%r5, %r16;
	shr.u32 	%r16, %r5, 1;
	setp.ge.u32 	%p2, %r3, %r16;
	@%p2 bra 	$L__BB1_4;
	ld.shared.f32 	%f1, [%r4];
	shl.b32 	%r12, %r16, 3;
	add.s32 	%r7, %r4, %r12;
	ld.shared.f32 	%f2, [%r7];
	setp.geu.f32 	%p3, %f1, %f2;
	@%p3 bra 	$L__BB1_4;
	ld.shared.u32 	%r13, [%r4+4];
	ld.shared.u32 	%r14, [%r7+4];
	st.shared.f32 	[%r4], %f2;
	st.shared.u32 	[%r4+4], %r14;
	st.shared.f32 	[%r7], %f1;
	st.shared.u32 	[%r7+4], %r13;
$L__BB1_4:
	bar.sync 	0;
	setp.gt.u32 	%p4, %r5, 3;
	@%p4 bra 	$L__BB1_1;
$L__BB1_5:
	setp.ne.s32 	%p5, %r3, 0;
	@%p5 bra 	$L__BB1_7;
	cvta.to.global.u64 	%rd6, %rd1;
	mul.wide.u32 	%rd7, %r1, 8;
	add.s64 	%rd8, %rd6, %rd7;
	ld.shared.f32 	%f4, [_ZZ7findMinP5PointS0_E3mem];
	ld.shared.u32 	%r15, [_ZZ7findMinP5PointS0_E3mem+4];
	st.global.f32 	[%rd8], %f4;
	st.global.u32 	[%rd8+4], %r15;
$L__BB1_7:
	ret;

}


// ===== COMPILED SASS (sm_100) =====

	.target	sm_100

	.elftype	@"ET_EXEC"


//--------------------- .note.nv.tkinfo           --------------------------
	.section	.note.nv.tkinfo,"",@"SHT_NOTE"
	.sectionflags	@"SHF_NOTE_NV_TKINFO"
	.tkinfo
        /*0018*/ 	.word	0x00000002
        /*0030*/ 	.string	""
        /*0030*/ 	.string	"ptxas"
        /*0030*/ 	.string	"Cuda compilation tools, release 13.0, V13.0.88"
        /*0030*/ 	.string	"Build cuda_13.0.r13.0/compiler.36424714_0"
        /*0030*/ 	.string	"-arch sm_100 -m 64 "



//--------------------- .note.nv.cuinfo           --------------------------
	.section	.note.nv.cuinfo,"",@"SHT_NOTE"
	.sectionflags	@"SHF_NOTE_NV_CUINFO"
        /*0018*/ 	.short	0x0002
        /*001a*/ 	.short	0x0064
        /*001c*/ 	.short	0x0082
	.zero		2


//--------------------- .nv.info                  --------------------------
	.section	.nv.info,"",@"SHT_CUDA_INFO"
	.align	4


	//----- nvinfo : EIATTR_REGCOUNT
	.align		4
        /*0000*/ 	.byte	0x04, 0x2f
        /*0002*/ 	.short	(.L_1 - .L_0)
	.align		4
.L_0:
        /*0004*/ 	.word	index@(_Z14calculateAreasP6CircleP5Pointi)
        /*0008*/ 	.word	0x0000000c


	//----- nvinfo : EIATTR_FRAME_SIZE
	.align		4
.L_1:
        /*000c*/ 	.byte	0x04, 0x11
        /*000e*/ 	.short	(.L_3 - .L_2)
	.align		4
.L_2:
        /*0010*/ 	.word	index@(_Z14calculateAreasP6CircleP5Pointi)
        /*0014*/ 	.word	0x00000000


	//----- nvinfo : EIATTR_REGCOUNT
	.align		4
.L_3:
        /*0018*/ 	.byte	0x04, 0x2f
        /*001a*/ 	.short	(.L_5 - .L_4)
	.align		4
.L_4:
        /*001c*/ 	.word	index@(_Z7findMinP5PointS0_)
        /*0020*/ 	.word	0x0000000e


	//----- nvinfo : EIATTR_FRAME_SIZE
	.align		4
.L_5:
        /*0024*/ 	.byte	0x04, 0x11
        /*0026*/ 	.short	(.L_7 - .L_6)
	.align		4
.L_6:
        /*0028*/ 	.word	index@(_Z7findMinP5PointS0_)
        /*002c*/ 	.word	0x00000000


	//----- nvinfo : EIATTR_MIN_STACK_SIZE
	.align		4
.L_7:
        /*0030*/ 	.byte	0x04, 0x12
        /*0032*/ 	.short	(.L_9 - .L_8)
	.align		4
.L_8:
        /*0034*/ 	.word	index@(_Z7findMinP5PointS0_)
        /*0038*/ 	.word	0x00000000


	//----- nvinfo : EIATTR_MIN_STACK_SIZE
	.align		4
.L_9:
        /*003c*/ 	.byte	0x04, 0x12
        /*003e*/ 	.short	(.L_11 - .L_10)
	.align		4
.L_10:
        /*0040*/ 	.word	index@(_Z14calculateAreasP6CircleP5Pointi)
        /*0044*/ 	.word	0x00000000
.L_11:


//--------------------- .nv.compat                --------------------------
	.section	.nv.compat,"",@"SHT_CUDA_COMPAT_INFO"
	.align	4
        /*0000*/ 	.byte	0x02, 0x09, 0x00, 0x00, 0x02, 0x02, 0x01, 0x00, 0x02, 0x05, 0x05, 0x00, 0x03, 0x07, 0x01, 0x01
        /*0010*/ 	.byte	0x02, 0x03, 0x00, 0x00, 0x02, 0x06, 0x01, 0x00, 0x04, 0x0b, 0x08, 0x00, 0x01, 0x00, 0x00, 0x00
        /*0020*/ 	.byte	0x00, 0x00, 0x00, 0x00


//--------------------- .nv.info._Z7findMinP5PointS0_ --------------------------
	.section	.nv.info._Z7findMinP5PointS0_,"",@"SHT_CUDA_INFO"
	.sectionflags	@""
	.align	4


	//----- nvinfo : EIATTR_CUDA_API_VERSION
	.align		4
        /*0000*/ 	.byte	0x04, 0x37
        /*0002*/ 	.short	(.L_13 - .L_12)
.L_12:
        /*0004*/ 	.word	0x00000082


	//----- nvinfo : EIATTR_KPARAM_INFO
	.align		4
.L_13:
        /*0008*/ 	.byte	0x04, 0x17
        /*000a*/ 	.short	(.L_15 - .L_14)
.L_14:
        /*000c*/ 	.word	0x00000000
        /*0010*/ 	.short	0x0001
        /*0012*/ 	.short	0x0008
        /*0014*/ 	.byte	0x00, 0xf5, 0x21, 0x00


	//----- nvinfo : EIATTR_KPARAM_INFO
	.align		4
.L_15:
        /*0018*/ 	.byte	0x04, 0x17
        /*001a*/ 	.short	(.L_17 - .L_16)
.L_16:
        /*001c*/ 	.word	0x00000000
        /*0020*/ 	.short	0x0000
        /*0022*/ 	.short	0x0000
        /*0024*/ 	.byte	0x00, 0xf5, 0x21, 0x00


	//----- nvinfo : EIATTR_SPARSE_MMA_MASK
	.align		4
.L_17:
        /*0028*/ 	.byte	0x03, 0x50
        /*002a*/ 	.short	0x0000


	//----- nvinfo : EIATTR_MAXREG_COUNT
	.align		4
        /*002c*/ 	.byte	0x03, 0x1b
        /*002e*/ 	.short	0x00ff


	//----- nvinfo : EIATTR_NUM_BARRIERS
	.align		4
        /*0030*/ 	.byte	0x02, 0x4c
        /*0032*/ 	.byte	0x01
	.zero		1


	//----- nvinfo : EIATTR_MERCURY_ISA_VERSION
	.align		4
        /*0034*/ 	.byte	0x03, 0x5f
        /*0036*/ 	.short	0x0101


	//----- nvinfo : EIATTR_VRC_CTA_INIT_COUNT
	.align		4
        /*0038*/ 	.byte	0x02, 0x4a
	.zero		1
	.zero		1


	//----- nvinfo : EIATTR_EXIT_INSTR_OFFSETS
	.align		4
        /*003c*/ 	.byte	0x04, 0x1c
        /*003e*/ 	.short	(.L_19 - .L_18)


	//   ....[0]....
.L_18:
        /*0040*/ 	.word	0x00000230


	//   ....[1]....
        /*0044*/ 	.word	0x000002c0


	//----- nvinfo : EIATTR_CRS_STACK_SIZE
	.align		4
.L_19:
        /*0048*/ 	.byte	0x04, 0x1e
        /*004a*/ 	.short	(.L_21 - .L_20)
.L_20:
        /*004c*/ 	.word	0x00000000


	//----- nvinfo : EIATTR_CBANK_PARAM_SIZE
	.align		4
.L_21:
        /*0050*/ 	.byte	0x03, 0x19
        /*0052*/ 	.short	0x0010


	//----- nvinfo : EIATTR_PARAM_CBANK
	.align		4
        /*0054*/ 	.byte	0x04, 0x0a
        /*0056*/ 	.short	(.L_23 - .L_22)
	.align		4
.L_22:
        /*0058*/ 	.word	index@(.nv.constant0._Z7findMinP5PointS0_)
        /*005c*/ 	.short	0x0380
        /*005e*/ 	.short	0x0010


	//----- nvinfo : EIATTR_SW_WAR
	.align		4
.L_23:
        /*0060*/ 	.byte	0x04, 0x36
        /*0062*/ 	.short	(.L_25 - .L_24)
.L_24:
        /*0064*/ 	.word	0x00000008
.L_25:


//--------------------- .nv.info._Z14calculateAreasP6CircleP5Pointi --------------------------
	.section	.nv.info._Z14calculateAreasP6CircleP5Pointi,"",@"SHT_CUDA_INFO"
	.sectionflags	@""
	.align	4


	//----- nvinfo : EIATTR_CUDA_API_VERSION
	.align		4
        /*0000*/ 	.byte	0x04, 0x37
        /*0002*/ 	.short	(.L_27 - .L_26)
.L_26:
        /*0004*/ 	.word	0x00000082


	//----- nvinfo : EIATTR_KPARAM_INFO
	.align		4
.L_27:
        /*0008*/ 	.byte	0x04, 0x17
        /*000a*/ 	.short	(.L_29 - .L_28)
.L_28:
        /*000c*/ 	.word	0x00000000
        /*0010*/ 	.short	0x0002
        /*0012*/ 	.short	0x0010
        /*0014*/ 	.byte	0x00, 0xf0, 0x11, 0x00


	//----- nvinfo : EIATTR_KPARAM_INFO
	.align		4
.L_29:
        /*0018*/ 	.byte	0x04, 0x17
        /*001a*/ 	.short	(.L_31 - .L_30)
.L_30:
        /*001c*/ 	.word	0x00000000
        /*0020*/ 	.short	0x0001
        /*0022*/ 	.short	0x0008
        /*0024*/ 	.byte	0x00, 0xf5, 0x21, 0x00


	//----- nvinfo : EIATTR_KPARAM_INFO
	.align		4
.L_31:
        /*0028*/ 	.byte	0x04, 0x17
        /*002a*/ 	.short	(.L_33 - .L_32)
.L_32:
        /*002c*/ 	.word	0x00000000
        /*0030*/ 	.short	0x0000
        /*0032*/ 	.short	0x0000
        /*0034*/ 	.byte	0x00, 0xf5, 0x21, 0x00


	//----- nvinfo : EIATTR_SPARSE_MMA_MASK
	.align		4
.L_33:
        /*0038*/ 	.byte	0x03, 0x50
        /*003a*/ 	.short	0x0000


	//----- nvinfo : EIATTR_MAXREG_COUNT
	.align		4
        /*003c*/ 	.byte	0x03, 0x1b
        /*003e*/ 	.short	0x00ff


	//----- nvinfo : EIATTR_MERCURY_ISA_VERSION
	.align		4
        /*0040*/ 	.byte	0x03, 0x5f
        /*0042*/ 	.short	0x0101


	//----- nvinfo : EIATTR_VRC_CTA_INIT_COUNT
	.align		4
        /*0044*/ 	.byte	0x02, 0x4a
	.zero		1
	.zero		1


	//----- nvinfo : EIATTR_EXIT_INSTR_OFFSETS
	.align		4
        /*0048*/ 	.byte	0x04, 0x1c
        /*004a*/ 	.short	(.L_35 - .L_34)


	//   ....[0]....
.L_34:
        /*004c*/ 	.word	0x00000070


	//   ....[1]....
        /*0050*/ 	.word	0x00000160


	//----- nvinfo : EIATTR_CBANK_PARAM_SIZE
	.align		4
.L_35:
        /*0054*/ 	.byte	0x03, 0x19
        /*0056*/ 	.short	0x0014


	//----- nvinfo : EIATTR_PARAM_CBANK
	.align		4
        /*0058*/ 	.byte	0x04, 0x0a
        /*005a*/ 	.short	(.L_37 - .L_36)
	.align		4
.L_36:
        /*005c*/ 	.word	index@(.nv.constant0._Z14calculateAreasP6CircleP5Pointi)
        /*0060*/ 	.short	0x0380
        /*0062*/ 	.short	0x0014


	//----- nvinfo : EIATTR_SW_WAR
	.align		4
.L_37:
        /*0064*/ 	.byte	0x04, 0x36
        /*0066*/ 	.short	(.L_39 - .L_38)
.L_38:
        /*0068*/ 	.word	0x00000008
.L_39:


//--------------------- .nv.callgraph             --------------------------
	.section	.nv.callgraph,"",@"SHT_CUDA_CALLGRAPH"
	.align	4
	.sectionentsize	8
	.align		4
        /*0000*/ 	.word	0x00000000
	.align		4
        /*0004*/ 	.word	0xffffffff
	.align		4
        /*0008*/ 	.word	0x00000000
	.align		4
        /*000c*/ 	.word	0xfffffffe
	.align		4
        /*0010*/ 	.word	0x00000000
	.align		4
        /*0014*/ 	.word	0xfffffffd
	.align		4
        /*0018*/ 	.word	0x00000000
	.align		4
        /*001c*/ 	.word	0xfffffffc


//--------------------- .text._Z7findMinP5PointS0_ --------------------------
	.section	.text._Z7findMinP5PointS0_,"ax",@progbits
	.align	128
        .global         _Z7findMinP5PointS0_
        .type           _Z7findMinP5PointS0_,@function
        .size           _Z7findMinP5PointS0_,(.L_x_6 - _Z7findMinP5PointS0_)
        .other          _Z7findMinP5PointS0_,@"STO_CUDA_ENTRY STV_DEFAULT"
_Z7findMinP5PointS0_:
.text._Z7findMinP5PointS0_:
[----:B------:R-:W-:Y:S01]  /*0000*/  LDC R1, c[0x0][0x37c] ;  /* 0x0000df00ff017b82 */ /* 0x000fe20000000800 */
[----:B------:R-:W0:Y:S07]  /*0010*/  S2R R7, SR_CTAID.X ;  /* 0x0000000000077919 */ /* 0x000e2e0000002500 */
[----:B------:R-:W1:Y:S01]  /*0020*/  LDC.64 R2, c[0x0][0x380] ;  /* 0x0000e000ff027b82 */ /* 0x000e620000000a00 */
[----:B------:R-:W0:Y:S01]  /*0030*/  LDCU UR8, c[0x0][0x360] ;  /* 0x00006c00ff0877ac */ /* 0x000e220008000800 */
[----:B------:R-:W0:Y:S01]  /*0040*/  S2R R6, SR_TID.X ;  /* 0x0000000000067919 */ /* 0x000e220000002100 */
[----:B------:R-:W2:Y:S01]  /*0050*/  LDCU.64 UR6, c[0x0][0x358] ;  /* 0x00006b00ff0677ac */ /* 0x000ea20008000a00 */
[----:B0-----:R-:W-:-:S04]  /*0060*/  IMAD R5, R7, UR8, R6 ;  /* 0x0000000807057c24 */ /* 0x001fc8000f8e0206 */
[----:B-1----:R-:W-:-:S05]  /*0070*/  IMAD.WIDE R2, R5, 0x8, R2 ;  /* 0x0000000805027825 */ /* 0x002fca00078e0202 */
[----:B--2---:R-:W2:Y:S04]  /*0080*/  LDG.E R4, desc[UR6][R2.64] ;  /* 0x0000000602047981 */ /* 0x004ea8000c1e1900 */
[----:B------:R-:W2:Y:S01]  /*0090*/  LDG.E R5, desc[UR6][R2.64+0x4] ;  /* 0x0000040602057981 */ /* 0x000ea2000c1e1900 */
[----:B------:R-:W0:Y:S01]  /*00a0*/  S2UR UR5, SR_CgaCtaId ;  /* 0x00000000000579c3 */ /* 0x000e220000008800 */
[----:B------:R-:W-:Y:S01]  /*00b0*/  UMOV UR4, 0x400 ;  /* 0x0000040000047882 */ /* 0x000fe20000000000 */
[----:B------:R-:W-:Y:S02]  /*00c0*/  UISETP.GE.U32.AND UP0, UPT, UR8, 0x2, UPT ;  /* 0x000000020800788c */ /* 0x000fe4000bf06070 */
[----:B0-----:R-:W-:-:S06]  /*00d0*/  ULEA UR4, UR5, UR4, 0x18 ;  /* 0x0000000405047291 */ /* 0x001fcc000f8ec0ff */
[----:B------:R-:W-:-:S05]  /*00e0*/  LEA R0, R6, UR4, 0x3 ;  /* 0x0000000406007c11 */ /* 0x000fca000f8e18ff */
[----:B--2---:R0:W-:Y:S01]  /*00f0*/  STS.64 [R0], R4 ;  /* 0x0000000400007388 */ /* 0x0041e20000000a00 */
[----:B------:R-:W-:Y:S06]  /*0100*/  BAR.SYNC.DEFER_BLOCKING 0x0 ;  /* 0x0000000000007b1d */ /* 0x000fec0000010000 */
[----:B------:R-:W-:Y:S05]  /*0110*/  BRA.U !UP0, `(.L_x_0) ;  /* 0x0000000108407547 */ /* 0x000fea000b800000 */
[----:B------:R-:W-:-:S07]  /*0120*/  IMAD.U32 R3, RZ, RZ, UR8 ;  /* 0x00000008ff037e24 */ /* 0x000fce000f8e00ff */
.L_x_3:
[--C-:B------:R-:W-:Y:S01]  /*0130*/  IMAD.MOV.U32 R2, RZ, RZ, R3.reuse ;  /* 0x000000ffff027224 */ /* 0x100fe200078e0003 */
[----:B------:R-:W-:Y:S01]  /*0140*/  SHF.R.U32.HI R3, RZ, 0x1, R3 ;  /* 0x00000001ff037819 */ /* 0x000fe20000011603 */
[----:B------:R-:W-:Y:S03]  /*0150*/  BSSY.RECONVERGENT B0, `(.L_x_1) ;  /* 0x0000009000007945 */ /* 0x000fe60003800200 */
[----:B------:R-:W-:-:S13]  /*0160*/  ISETP.GE.U32.AND P0, PT, R6, R3, PT ;  /* 0x000000030600720c */ /* 0x000fda0003f06070 */
[----:B-1----:R-:W-:Y:S05]  /*0170*/  @P0 BRA `(.L_x_2) ;  /* 0x0000000000180947 */ /* 0x002fea0003800000 */
[----:B------:R-:W-:Y:S01]  /*0180*/  IMAD R8, R3, 0x8, R0 ;  /* 0x0000000803087824 */ /* 0x000fe200078e0200 */
[----:B0-----:R-:W-:Y:S04]  /*0190*/  LDS.64 R4, [R0] ;  /* 0x0000000000047984 */ /* 0x001fe80000000a00 */
[----:B------:R-:W0:Y:S02]  /*01a0*/  LDS.64 R10, [R8] ;  /* 0x00000000080a7984 */ /* 0x000e240000000a00 */
[----:B0-----:R-:W-:-:S13]  /*01b0*/  FSETP.GEU.AND P0, PT, R4, R10, PT ;  /* 0x0000000a0400720b */ /* 0x001fda0003f0e000 */
[----:B------:R1:W-:Y:S04]  /*01c0*/  @!P0 STS.64 [R0], R10 ;  /* 0x0000000a00008388 */ /* 0x0003e80000000a00 */
[----:B------:R1:W-:Y:S02]  /*01d0*/  @!P0 STS.64 [R8], R4 ;  /* 0x0000000408008388 */ /* 0x0003e40000000a00 */
.L_x_2:
[----:B------:R-:W-:Y:S05]  /*01e0*/  BSYNC.RECONVERGENT B0 ;  /* 0x0000000000007941 */ /* 0x000fea0003800200 */
.L_x_1:
[----:B------:R-:W-:Y:S01]  /*01f0*/  BAR.SYNC.DEFER_BLOCKING 0x0 ;  /* 0x0000000000007b1d */ /* 0x000fe20000010000 */
[----:B------:R-:W-:-:S13]  /*0200*/  ISETP.GT.U32.AND P0, PT, R2, 0x3, PT ;  /* 0x000000030200780c */ /* 0x000fda0003f04070 */
[----:B------:R-:W-:Y:S05]  /*0210*/  @P0 BRA `(.L_x_3) ;  /* 0xfffffffc00c40947 */ /* 0x000fea000383ffff */
.L_x_0:
[----:B------:R-:W-:-:S13]  /*0220*/  ISETP.NE.AND P0, PT, R6, RZ, PT ;  /* 0x000000ff0600720c */ /* 0x000fda0003f05270 */
[----:B------:R-:W-:Y:S05]  /*0230*/  @P0 EXIT ;  /* 0x000000000000094d */ /* 0x000fea0003800000 */
[----:B------:R-:W2:Y:S01]  /*0240*/  S2UR UR5, SR_CgaCtaId ;  /* 0x00000000000579c3 */ /* 0x000ea20000008800 */
[----:B------:R-:W-:-:S07]  /*0250*/  UMOV UR4, 0x400 ;  /* 0x0000040000047882 */ /* 0x000fce0000000000 */
[----:B------:R-:W3:Y:S01]  /*0260*/  LDC.64 R2, c[0x0][0x388] ;  /* 0x0000e200ff027b82 */ /* 0x000ee20000000a00 */
[----:B--2---:R-:W-:Y:S01]  /*0270*/  ULEA UR4, UR5, UR4, 0x18 ;  /* 0x0000000405047291 */ /* 0x004fe2000f8ec0ff */
[----:B---3--:R-:W-:-:S08]  /*0280*/  IMAD.WIDE.U32 R2, R7, 0x8, R2 ;  /* 0x0000000807027825 */ /* 0x008fd000078e0002 */
[----:B01----:R-:W0:Y:S04]  /*0290*/  LDS.64 R4, [UR4] ;  /* 0x00000004ff047984 */ /* 0x003e280008000a00 */
[----:B0-----:R-:W-:Y:S04]  /*02a0*/  STG.E desc[UR6][R2.64], R4 ;  /* 0x0000000402007986 */ /* 0x001fe8000c101906 */
[----:B------:R-:W-:Y:S01]  /*02b0*/  STG.E desc[UR6][R2.64+0x4], R5 ;  /* 0x0000040502007986 */ /* 0x000fe2000c101906 */
[----:B------:R-:W-:Y:S05]  /*02c0*/  EXIT ;  /* 0x000000000000794d */ /* 0x000fea0003800000 */
.L_x_4:
[----:B------:R-:W-:-:S00]  /*02d0*/  BRA `(.L_x_4) ;  /* 0xfffffffc00fc7947 */ /* 0x000fc0000383ffff */
[----:B------:R-:W-:-:S00]  /*02e0*/  NOP ;  /* 0x0000000000007918 */ /* 0x000fc00000000000 */
        /* <DEDUP_REMOVED lines=9> */
.L_x_6:


//--------------------- .text._Z14calculateAreasP6CircleP5Pointi --------------------------
	.section	.text._Z14calculateAreasP6CircleP5Pointi,"ax",@progbits
	.align	128
        .global         _Z14calculateAreasP6CircleP5Pointi
        .type           _Z14calculateAreasP6CircleP5Pointi,@function
        .size           _Z14calculateAreasP6CircleP5Pointi,(.L_x_7 - _Z14calculateAreasP6CircleP5Pointi)
        .other          _Z14calculateAreasP6CircleP5Pointi,@"STO_CUDA_ENTRY STV_DEFAULT"
_Z14calculateAreasP6CircleP5Pointi:
.text._Z14calculateAreasP6CircleP5Pointi:
[----:B------:R-:W-:Y:S01]  /*0000*/  LDC R1, c[0x0][0x37c] ;  /* 0x0000df00ff017b82 */ /* 0x000fe20000000800 */
[----:B------:R-:W0:Y:S07]  /*0010*/  S2R R0, SR_TID.X ;  /* 0x0000000000007919 */ /* 0x000e2e0000002100 */
[----:B------:R-:W0:Y:S01]  /*0020*/  S2UR UR4, SR_CTAID.X ;  /* 0x00000000000479c3 */ /* 0x000e220000002500 */
[----:B------:R-:W1:Y:S07]  /*0030*/  LDCU UR5, c[0x0][0x390] ;  /* 0x00007200ff0577ac */ /* 0x000e6e0008000800 */
[----:B------:R-:W0:Y:S02]  /*0040*/  LDC R9, c[0x0][0x360] ;  /* 0x0000d800ff097b82 */ /* 0x000e240000000800 */
[----:B0-----:R-:W-:-:S05]  /*0050*/  IMAD R9, R9, UR4, R0 ;  /* 0x0000000409097c24 */ /* 0x001fca000f8e0200 */
[----:B-1----:R-:W-:-:S13]  /*0060*/  ISETP.GE.AND P0, PT, R9, UR5, PT ;  /* 0x0000000509007c0c */ /* 0x002fda000bf06270 */
[----:B------:R-:W-:Y:S05]  /*0070*/  @P0 EXIT ;  /* 0x000000000000094d */ /* 0x000fea0003800000 */
[----:B------:R-:W0:Y:S01]  /*0080*/  LDC.64 R2, c[0x0][0x380] ;  /* 0x0000e000ff027b82 */ /* 0x000e220000000a00 */
[----:B------:R-:W1:Y:S07]  /*0090*/  LDCU.64 UR4, c[0x0][0x358] ;  /* 0x00006b00ff0477ac */ /* 0x000e6e0008000a00 */
[----:B------:R-:W2:Y:S01]  /*00a0*/  LDC.64 R6, c[0x0][0x388] ;  /* 0x0000e200ff067b82 */ /* 0x000ea20000000a00 */
[----:B0-----:R-:W-:-:S06]  /*00b0*/  IMAD.WIDE R2, R9, 0xc, R2 ;  /* 0x0000000c09027825 */ /* 0x001fcc00078e0202 */
[----:B-1----:R-:W3:Y:S01]  /*00c0*/  LDG.E R2, desc[UR4][R2.64+0x8] ;  /* 0x0000080402027981 */ /* 0x002ee2000c1e1900 */
[----:B------:R-:W-:Y:S01]  /*00d0*/  UMOV UR6, 0x51eb851f ;  /* 0x51eb851f00067882 */ /* 0x000fe20000000000 */
[----:B------:R-:W-:Y:S01]  /*00e0*/  UMOV UR7, 0x40091eb8 ;  /* 0x40091eb800077882 */ /* 0x000fe20000000000 */
[----:B--2---:R-:W-:-:S05]  /*00f0*/  IMAD.WIDE R6, R9, 0x8, R6 ;  /* 0x0000000809067825 */ /* 0x004fca00078e0206 */
[----:B------:R-:W-:Y:S01]  /*0100*/  STG.E desc[UR4][R6.64+0x4], R9 ;  /* 0x0000040906007986 */ /* 0x000fe2000c101904 */
[----:B---3--:R-:W-:-:S04]  /*0110*/  FMUL R0, R2, R2 ;  /* 0x0000000202007220 */ /* 0x008fc80000400000 */
[----:B------:R-:W0:Y:S02]  /*0120*/  F2F.F64.F32 R4, R0 ;  /* 0x0000000000047310 */ /* 0x000e240000201800 */
[----:B0-----:R-:W-:-:S10]  /*0130*/  DMUL R4, R4, UR6 ;  /* 0x0000000604047c28 */ /* 0x001fd40008000000 */
[----:B------:R-:W0:Y:S02]  /*0140*/  F2F.F32.F64 R5, R4 ;  /* 0x0000000400057310 */ /* 0x000e240000301000 */
[----:B0-----:R-:W-:Y:S01]  /*0150*/  STG.E desc[UR4][R6.64], R5 ;  /* 0x0000000506007986 */ /* 0x001fe2000c101904 */
[----:B------:R-:W-:Y:S05]  /*0160*/  EXIT ;  /* 0x000000000000794d */ /* 0x000fea0003800000 */
.L_x_5:
        /* <DEDUP_REMOVED lines=9> */
.L_x_7:


//--------------------- .nv.shared._Z7findMinP5PointS0_ --------------------------
	.section	.nv.shared._Z7findMinP5PointS0_,"aw",@nobits
	.sectionflags	@""
	.align	4
.nv.shared._Z7findMinP5PointS0_:
	.zero		9216


//--------------------- .nv.shared.reserved.0     --------------------------
	.section	.nv.shared.reserved.0,"aw",@nobits
	.weak		__nv_reservedSMEM_offset_0_alias
	.size		__nv_reservedSMEM_offset_0_alias, 0, 64
	.other		__nv_reservedSMEM_offset_0_alias,@"STO_CUDA_RESERVED_SHARED STV_DEFAULT"
__nv_reservedSMEM_offset_0_alias:
	.zero		0
	.zero		64


//--------------------- .nv.constant0._Z7findMinP5PointS0_ --------------------------
	.section	.nv.constant0._Z7findMinP5PointS0_,"a",@progbits
	.sectionflags	@""
	.align	4
.nv.constant0._Z7findMinP5PointS0_:
	.zero		912


//--------------------- .nv.constant0._Z14calculateAreasP6CircleP5Pointi --------------------------
	.section	.nv.constant0._Z14calculateAreasP6CircleP5Pointi,"a",@progbits
	.sectionflags	@""
	.align	4
.nv.constant0._Z14calculateAreasP6CircleP5Pointi:
	.zero		916


//--------------------- SYMBOLS --------------------------

	.type		.nv.reservedSmem.offset0,@object
	.size		.nv.reservedSmem.offset0,0x4
	.type		.nv.reservedSmem.cap,@object
	.size		.nv.reservedSmem.cap,0x4
